//
// Generated by NVIDIA NVVM Compiler
//
// Compiler Build ID: CL-36424714
// Cuda compilation tools, release 13.0, V13.0.88
// Based on NVVM 20.0.0
//

.version 9.0
.target sm_100
.address_size 64

	// .globl	_Z9reduce_v0ILi256EEvPKfPf
// _ZZ9reduce_v0ILi256EEvPKfPfE13shared_memory has been demoted

.visible .entry _Z9reduce_v0ILi256EEvPKfPf(
	.param .u64 .ptr .align 1 _Z9reduce_v0ILi256EEvPKfPf_param_0,
	.param .u64 .ptr .align 1 _Z9reduce_v0ILi256EEvPKfPf_param_1
)
{
	.reg .pred 	%p<5>;
	.reg .b32 	%r<17>;
	.reg .b32 	%f<6>;
	.reg .b64 	%rd<9>;
	// demoted variable
	.shared .align 4 .b8 _ZZ9reduce_v0ILi256EEvPKfPfE13shared_memory[1024];
	ld.param.u64 	%rd2, [_Z9reduce_v0ILi256EEvPKfPf_param_0];
	ld.param.u64 	%rd1, [_Z9reduce_v0ILi256EEvPKfPf_param_1];
	cvta.to.global.u64 	%rd3, %rd2;
	mov.u32 	%r1, %tid.x;
	mov.u32 	%r2, %ctaid.x;
	shl.b32 	%r7, %r2, 8;
	add.s32 	%r8, %r7, %r1;
	mul.wide.s32 	%rd4, %r8, 4;
	add.s64 	%rd5, %rd3, %rd4;
	ld.global.f32 	%f1, [%rd5];
	shl.b32 	%r9, %r1, 2;
	mov.u32 	%r10, _ZZ9reduce_v0ILi256EEvPKfPfE13shared_memory;
	add.s32 	%r3, %r10, %r9;
	st.shared.f32 	[%r3], %f1;
	bar.sync 	0;
	mov.u32 	%r4, %ntid.x;
	setp.lt.u32 	%p1, %r4, 2;
	@%p1 bra 	$L__BB0_5;
	mov.b32 	%r16, 1;
$L__BB0_2:
	shl.b32 	%r6, %r16, 1;
	add.s32 	%r12, %r6, -1;
	and.b32  	%r13, %r12, %r1;
	setp.ne.s32 	%p2, %r13, 0;
	@%p2 bra 	$L__BB0_4;
	shl.b32 	%r14, %r16, 2;
	add.s32 	%r15, %r3, %r14;
	ld.shared.f32 	%f2, [%r15];
	ld.shared.f32 	%f3, [%r3];
	add.f32 	%f4, %f2, %f3;
	st.shared.f32 	[%r3], %f4;
$L__BB0_4:
	bar.sync 	0;
	setp.lt.u32 	%p3, %r6, %r4;
	mov.u32 	%r16, %r6;
	@%p3 bra 	$L__BB0_2;
$L__BB0_5:
	setp.ne.s32 	%p4, %r1, 0;
	@%p4 bra 	$L__BB0_7;
	ld.shared.f32 	%f5, [_ZZ9reduce_v0ILi256EEvPKfPfE13shared_memory];
	cvta.to.global.u64 	%rd6, %rd1;
	mul.wide.u32 	%rd7, %r2, 4;
	add.s64 	%rd8, %rd6, %rd7;
	st.global.f32 	[%rd8], %f5;
$L__BB0_7:
	ret;

}


// ===== COMPILED SASS (sm_100) =====

	.target	sm_100

	.elftype	@"ET_EXEC"


//--------------------- .note.nv.tkinfo           --------------------------
	.section	.note.nv.tkinfo,"",@"SHT_NOTE"
	.sectionflags	@"SHF_NOTE_NV_TKINFO"
	.tkinfo
        /*0018*/ 	.word	0x00000002
        /*0030*/ 	.string	""
        /*0030*/ 	.string	"ptxas"
        /*0030*/ 	.string	"Cuda compilation tools, release 13.0, V13.0.88"
        /*0030*/ 	.string	"Build cuda_13.0.r13.0/compiler.36424714_0"
        /*0030*/ 	.string	"-arch sm_100 -m 64 "



//--------------------- .note.nv.cuinfo           --------------------------
	.section	.note.nv.cuinfo,"",@"SHT_NOTE"
	.sectionflags	@"SHF_NOTE_NV_CUINFO"
        /*0018*/ 	.short	0x0002
        /*001a*/ 	.short	0x0064
        /*001c*/ 	.short	0x0082
	.zero		2


//--------------------- .nv.info                  --------------------------
	.section	.nv.info,"",@"SHT_CUDA_INFO"
	.align	4


	//----- nvinfo : EIATTR_REGCOUNT
	.align		4
        /*0000*/ 	.byte	0x04, 0x2f
        /*0002*/ 	.short	(.L_1 - .L_0)
	.align		4
.L_0:
        /*0004*/ 	.word	index@(_Z9reduce_v0ILi256EEvPKfPf)
        /*0008*/ 	.word	0x0000000b


	//----- nvinfo : EIATTR_FRAME_SIZE
	.align		4
.L_1:
        /*000c*/ 	.byte	0x04, 0x11
        /*000e*/ 	.short	(.L_3 - .L_2)
	.align		4
.L_2:
        /*0010*/ 	.word	index@(_Z9reduce_v0ILi256EEvPKfPf)
        /*0014*/ 	.word	0x00000000


	//----- nvinfo : EIATTR_MIN_STACK_SIZE
	.align		4
.L_3:
        /*0018*/ 	.byte	0x04, 0x12
        /*001a*/ 	.short	(.L_5 - .L_4)
	.align		4
.L_4:
        /*001c*/ 	.word	index@(_Z9reduce_v0ILi256EEvPKfPf)
        /*0020*/ 	.word	0x00000000
.L_5:


//--------------------- .nv.compat                --------------------------
	.section	.nv.compat,"",@"SHT_CUDA_COMPAT_INFO"
	.align	4
        /*0000*/ 	.byte	0x02, 0x09, 0x00, 0x00, 0x02, 0x02, 0x01, 0x00, 0x02, 0x05, 0x05, 0x00, 0x03, 0x07, 0x01, 0x01
        /*0010*/ 	.byte	0x02, 0x03, 0x00, 0x00, 0x02, 0x06, 0x01, 0x00, 0x04, 0x0b, 0x08, 0x00, 0x09, 0x00, 0x00, 0x00
        /*0020*/ 	.byte	0x00, 0x00, 0x00, 0x00


//--------------------- .nv.info._Z9reduce_v0ILi256EEvPKfPf --------------------------
	.section	.nv.info._Z9reduce_v0ILi256EEvPKfPf,"",@"SHT_CUDA_INFO"
	.sectionflags	@""
	.align	4


	//----- nvinfo : EIATTR_CUDA_API_VERSION
	.align		4
        /*0000*/ 	.byte	0x04, 0x37
        /*0002*/ 	.short	(.L_7 - .L_6)
.L_6:
        /*0004*/ 	.word	0x00000082


	//----- nvinfo : EIATTR_KPARAM_INFO
	.align		4
.L_7:
        /*0008*/ 	.byte	0x04, 0x17
        /*000a*/ 	.short	(.L_9 - .L_8)
.L_8:
        /*000c*/ 	.word	0x00000000
        /*0010*/ 	.short	0x0001
        /*0012*/ 	.short	0x0008
        /*0014*/ 	.byte	0x00, 0xf5, 0x21, 0x00


	//----- nvinfo : EIATTR_KPARAM_INFO
	.align		4
.L_9:
        /*0018*/ 	.byte	0x04, 0x17
        /*001a*/ 	.short	(.L_11 - .L_10)
.L_10:
        /*001c*/ 	.word	0x00000000
        /*0020*/ 	.short	0x0000
        /*0022*/ 	.short	0x0000
        /*0024*/ 	.byte	0x00, 0xf5, 0x21, 0x00


	//----- nvinfo : EIATTR_SPARSE_MMA_MASK
	.align		4
.L_11:
        /*0028*/ 	.byte	0x03, 0x50
        /*002a*/ 	.short	0x0000


	//----- nvinfo : EIATTR_MAXREG_COUNT
	.align		4
        /*002c*/ 	.byte	0x03, 0x1b
        /*002e*/ 	.short	0x00ff


	//----- nvinfo : EIATTR_NUM_BARRIERS
	.align		4
        /*0030*/ 	.byte	0x02, 0x4c
        /*0032*/ 	.byte	0x01
	.zero		1


	//----- nvinfo : EIATTR_MERCURY_ISA_VERSION
	.align		4
        /*0034*/ 	.byte	0x03, 0x5f
        /*0036*/ 	.short	0x0101


	//----- nvinfo : EIATTR_VRC_CTA_INIT_COUNT
	.align		4
        /*0038*/ 	.byte	0x02, 0x4a
	.zero		1
	.zero		1


	//----- nvinfo : EIATTR_EXIT_INSTR_OFFSETS
	.align		4
        /*003c*/ 	.byte	0x04, 0x1c
        /*003e*/ 	.short	(.L_13 - .L_12)


	//   ....[0]....
.L_12:
        /*0040*/ 	.word	0x000001f0


	//   ....[1]....
        /*0044*/ 	.word	0x00000270


	//----- nvinfo : EIATTR_CBANK_PARAM_SIZE
	.align		4
.L_13:
        /*0048*/ 	.byte	0x03, 0x19
        /*004a*/ 	.short	0x0010


	//----- nvinfo : EIATTR_PARAM_CBANK
	.align		4
        /*004c*/ 	.byte	0x04, 0x0a
        /*004e*/ 	.short	(.L_15 - .L_14)
	.align		4
.L_14:
        /*0050*/ 	.word	index@(.nv.constant0._Z9reduce_v0ILi256EEvPKfPf)
        /*0054*/ 	.short	0x0380
        /*0056*/ 	.short	0x0010


	//----- nvinfo : EIATTR_SW_WAR
	.align		4
.L_15:
        /*0058*/ 	.byte	0x04, 0x36
        /*005a*/ 	.short	(.L_17 - .L_16)
.L_16:
        /*005c*/ 	.word	0x00000008
.L_17:


//--------------------- .nv.callgraph             --------------------------
	.section	.nv.callgraph,"",@"SHT_CUDA_CALLGRAPH"
	.align	4
	.sectionentsize	8
	.align		4
        /*0000*/ 	.word	0x00000000
	.align		4
        /*0004*/ 	.word	0xffffffff
	.align		4
        /*0008*/ 	.word	0x00000000
	.align		4
        /*000c*/ 	.word	0xfffffffe
	.align		4
        /*0010*/ 	.word	0x00000000
	.align		4
        /*0014*/ 	.word	0xfffffffd
	.align		4
        /*0018*/ 	.word	0x00000000
	.align		4
        /*001c*/ 	.word	0xfffffffc


//--------------------- .text._Z9reduce_v0ILi256EEvPKfPf --------------------------
	.section	.text._Z9reduce_v0ILi256EEvPKfPf,"ax",@progbits
	.align	128
        .global         _Z9reduce_v0ILi256EEvPKfPf
        .type           _Z9reduce_v0ILi256EEvPKfPf,@function
        .size           _Z9reduce_v0ILi256EEvPKfPf,(.L_x_3 - _Z9reduce_v0ILi256EEvPKfPf)
        .other          _Z9reduce_v0ILi256EEvPKfPf,@"STO_CUDA_ENTRY STV_DEFAULT"
_Z9reduce_v0ILi256EEvPKfPf:
.text._Z9reduce_v0ILi256EEvPKfPf:
[----:B------:R-:W-:Y:S01]  /*0000*/  LDC R1, c[0x0][0x37c] ;  /* 0x0000df00ff017b82 */ /* 0x000fe20000000800 */
[----:B------:R-:W0:Y:S07]  /*0010*/  S2R R7, SR_TID.X ;  /* 0x0000000000077919 */ /* 0x000e2e0000002100 */
[----:B------:R-:W1:Y:S01]  /*0020*/  LDC.64 R2, c[0x0][0x380] ;  /* 0x0000e000ff027b82 */ /* 0x000e620000000a00 */
[----:B------:R-:W2:Y:S01]  /*0030*/  LDCU.64 UR6, c[0x0][0x358] ;  /* 0x00006b00ff0677ac */ /* 0x000ea20008000a00 */
[----:B------:R-:W0:Y:S02]  /*0040*/  S2R R6, SR_CTAID.X ;  /* 0x0000000000067919 */ /* 0x000e240000002500 */
[----:B0-----:R-:W-:-:S04]  /*0050*/  IMAD R5, R6, 0x100, R7 ;  /* 0x0000010006057824 */ /* 0x001fc800078e0207 */
[----:B-1----:R-:W-:-:S06]  /*0060*/  IMAD.WIDE R2, R5, 0x4, R2 ;  /* 0x0000000405027825 */ /* 0x002fcc00078e0202 */
[----:B--2---:R-:W2:Y:S01]  /*0070*/  LDG.E R2, desc[UR6][R2.64] ;  /* 0x0000000602027981 */ /* 0x004ea2000c1e1900 */
[----:B------:R-:W0:Y:S01]  /*0080*/  S2UR UR5, SR_CgaCtaId ;  /* 0x00000000000579c3 */ /* 0x000e220000008800 */
[----:B------:R-:W-:Y:S01]  /*0090*/  UMOV UR4, 0x400 ;  /* 0x0000040000047882 */ /* 0x000fe20000000000 */
[----:B------:R-:W1:Y:S01]  /*00a0*/  LDCU UR8, c[0x0][0x360] ;  /* 0x00006c00ff0877ac */ /* 0x000e620008000800 */
[----:B------:R-:W-:Y:S01]  /*00b0*/  ISETP.NE.AND P0, PT, R7, RZ, PT ;  /* 0x000000ff0700720c */ /* 0x000fe20003f05270 */
[----:B-1----:R-:W-:Y:S02]  /*00c0*/  UISETP.GE.U32.AND UP0, UPT, UR8, 0x2, UPT ;  /* 0x000000020800788c */ /* 0x002fe4000bf06070 */
[----:B0-----:R-:W-:-:S06]  /*00d0*/  ULEA UR4, UR5, UR4, 0x18 ;  /* 0x0000000405047291 */ /* 0x001fcc000f8ec0ff */
[----:B------:R-:W-:-:S05]  /*00e0*/  LEA R5, R7, UR4, 0x2 ;  /* 0x0000000407057c11 */ /* 0x000fca000f8e10ff */
[----:B--2---:R0:W-:Y:S01]  /*00f0*/  STS [R5], R2 ;  /* 0x0000000205007388 */ /* 0x0041e20000000800 */
[----:B------:R-:W-:Y:S06]  /*0100*/  BAR.SYNC.DEFER_BLOCKING 0x0 ;  /* 0x0000000000007b1d */ /* 0x000fec0000010000 */
[----:B------:R-:W-:Y:S05]  /*0110*/  BRA.U !UP0, `(.L_x_0) ;  /* 0x0000000108347547 */ /* 0x000fea000b800000 */
[----:B------:R-:W-:-:S07]  /*0120*/  IMAD.MOV.U32 R0, RZ, RZ, 0x1 ;  /* 0x00000001ff007424 */ /* 0x000fce00078e00ff */
.L_x_1:
[----:B------:R-:W-:-:S05]  /*0130*/  SHF.L.U32 R8, R0, 0x1, RZ ;  /* 0x0000000100087819 */ /* 0x000fca00000006ff */
[----:B0-----:R-:W-:-:S05]  /*0140*/  VIADD R2, R8, 0xffffffff ;  /* 0xffffffff08027836 */ /* 0x001fca0000000000 */
[----:B------:R-:W-:-:S13]  /*0150*/  LOP3.LUT P1, RZ, R2, R7, RZ, 0xc0, !PT ;  /* 0x0000000702ff7212 */ /* 0x000fda000782c0ff */
[----:B------:R-:W-:Y:S01]  /*0160*/  @!P1 LEA R2, R0, R5, 0x2 ;  /* 0x0000000500029211 */ /* 0x000fe200078e10ff */
[----:B------:R-:W-:Y:S01]  /*0170*/  @!P1 LDS R3, [R5] ;  /* 0x0000000005039984 */ /* 0x000fe20000000800 */
[----:B------:R-:W-:-:S04]  /*0180*/  MOV R0, R8 ;  /* 0x0000000800007202 */ /* 0x000fc80000000f00 */
[----:B------:R-:W0:Y:S02]  /*0190*/  @!P1 LDS R2, [R2] ;  /* 0x0000000002029984 */ /* 0x000e240000000800 */
[----:B0-----:R-:W-:-:S05]  /*01a0*/  @!P1 FADD R4, R2, R3 ;  /* 0x0000000302049221 */ /* 0x001fca0000000000 */
[----:B------:R1:W-:Y:S01]  /*01b0*/  @!P1 STS [R5], R4 ;  /* 0x0000000405009388 */ /* 0x0003e20000000800 */
[----:B------:R-:W-:Y:S01]  /*01c0*/  BAR.SYNC.DEFER_BLOCKING 0x0 ;  /* 0x0000000000007b1d */ /* 0x000fe20000010000 */
[----:B------:R-:W-:-:S13]  /*01d0*/  ISETP.GE.U32.AND P1, PT, R8, UR8, PT ;  /* 0x0000000808007c0c */ /* 0x000fda000bf26070 */
[----:B-1----:R-:W-:Y:S05]  /*01e0*/  @!P1 BRA `(.L_x_1) ;  /* 0xfffffffc00d09947 */ /* 0x002fea000383ffff */
.L_x_0:
[----:B------:R-:W-:Y:S05]  /*01f0*/  @P0 EXIT ;  /* 0x000000000000094d */ /* 0x000fea0003800000 */
[----:B------:R-:W1:Y:S01]  /*0200*/  S2UR UR5, SR_CgaCtaId ;  /* 0x00000000000579c3 */ /* 0x000e620000008800 */
[----:B------:R-:W-:-:S07]  /*0210*/  UMOV UR4, 0x400 ;  /* 0x0000040000047882 */ /* 0x000fce0000000000 */
[----:B0-----:R-:W0:Y:S01]  /*0220*/  LDC.64 R2, c[0x0][0x388] ;  /* 0x0000e200ff027b82 */ /* 0x001e220000000a00 */
[----:B-1----:R-:W-:Y:S01]  /*0230*/  ULEA UR4, UR5, UR4, 0x18 ;  /* 0x0000000405047291 */ /* 0x002fe2000f8ec0ff */
[----:B0-----:R-:W-:-:S08]  /*0240*/  IMAD.WIDE.U32 R2, R6, 0x4, R2 ;  /* 0x0000000406027825 */ /* 0x001fd000078e0002 */
[----:B------:R-:W0:Y:S04]  /*0250*/  LDS R5, [UR4] ;  /* 0x00000004ff057984 */ /* 0x000e280008000800 */
[----:B0-----:R-:W-:Y:S01]  /*0260*/  STG.E desc[UR6][R2.64], R5 ;  /* 0x0000000502007986 */ /* 0x001fe2000c101906 */
[----:B------:R-:W-:Y:S05]  /*0270*/  EXIT ;  /* 0x000000000000794d */ /* 0x000fea0003800000 */
.L_x_2:
[----:B------:R-:W-:-:S00]  /*0280*/  BRA `(.L_x_2) ;  /* 0xfffffffc00fc7947 */ /* 0x000fc0000383ffff */
[----:B------:R-:W-:-:S00]  /*0290*/  NOP ;  /* 0x0000000000007918 */ /* 0x000fc00000000000 */
        /* <DEDUP_REMOVED lines=14> */
.L_x_3:


//--------------------- .nv.shared._Z9reduce_v0ILi256EEvPKfPf --------------------------
	.section	.nv.shared._Z9reduce_v0ILi256EEvPKfPf,"aw",@nobits
	.sectionflags	@""
	.align	4
.nv.shared._Z9reduce_v0ILi256EEvPKfPf:
	.zero		2048


//--------------------- .nv.shared.reserved.0     --------------------------
	.section	.nv.shared.reserved.0,"aw",@nobits
	.weak		__nv_reservedSMEM_offset_0_alias
	.size		__nv_reservedSMEM_offset_0_alias, 0, 64
	.other		__nv_reservedSMEM_offset_0_alias,@"STO_CUDA_RESERVED_SHARED STV_DEFAULT"
__nv_reservedSMEM_offset_0_alias:
	.zero		0
	.zero		64


//--------------------- .nv.constant0._Z9reduce_v0ILi256EEvPKfPf --------------------------
	.section	.nv.constant0._Z9reduce_v0ILi256EEvPKfPf,"a",@progbits
	.sectionflags	@""
	.align	4
.nv.constant0._Z9reduce_v0ILi256EEvPKfPf:
	.zero		912


//--------------------- SYMBOLS --------------------------

	.type		.nv.reservedSmem.offset0,@object
	.size		.nv.reservedSmem.offset0,0x4
	.type		.nv.reservedSmem.cap,@object
	.size		.nv.reservedSmem.cap,0x4
